	.headerflags	@"EF_CUDA_TEXMODE_UNIFIED EF_CUDA_64BIT_ADDRESS EF_CUDA_ACCELERATORS EF_CUDA_SM90 EF_CUDA_VIRTUAL_SM(EF_CUDA_SM90)"
	.elftype	@"ET_EXEC"


//--------------------- .nv.info                  --------------------------
	.section	.nv.info,"",@"SHT_CUDA_INFO"
	.align	4


	//----- nvinfo : EIATTR_REGCOUNT
	.align		4
        /*0000*/ 	.byte	0x04, 0x2f
        /*0002*/ 	.short	(.L_3 - .L_2)
	.align		4
.L_2:
        /*0004*/ 	.word	index@(triton_poi_fused__native_batch_norm_legit_no_training_38)
        /*0008*/ 	.word	0x00000012


	//----- nvinfo : EIATTR_MIN_STACK_SIZE
	.align		4
.L_3:
        /*000c*/ 	.byte	0x04, 0x12
        /*000e*/ 	.short	(.L_5 - .L_4)
	.align		4
.L_4:
        /*0010*/ 	.word	index@(triton_poi_fused__native_batch_norm_legit_no_training_38)
        /*0014*/ 	.word	0x00000000


	//----- nvinfo : EIATTR_FRAME_SIZE
	.align		4
.L_5:
        /*0018*/ 	.byte	0x04, 0x11
        /*001a*/ 	.short	(.L_7 - .L_6)
	.align		4
.L_6:
        /*001c*/ 	.word	index@(triton_poi_fused__native_batch_norm_legit_no_training_38)
        /*0020*/ 	.word	0x00000000


	//----- nvinfo : EIATTR_MIN_STACK_SIZE
	.align		4
.L_7:
        /*0024*/ 	.byte	0x04, 0x12
        /*0026*/ 	.short	(.L_9 - .L_8)
	.align		4
.L_8:
        /*0028*/ 	.word	index@(triton_poi_fused__native_batch_norm_legit_no_training_38)
        /*002c*/ 	.word	0x00000000
.L_9:


//--------------------- .nv.info.triton_poi_fused__native_batch_norm_legit_no_training_38 --------------------------
	.section	.nv.info.triton_poi_fused__native_batch_norm_legit_no_training_38,"",@"SHT_CUDA_INFO"
	.sectionflags	@""
	.align	4


	//----- nvinfo : EIATTR_CUDA_API_VERSION
	.align		4
        /*0000*/ 	.byte	0x04, 0x37
        /*0002*/ 	.short	(.L_11 - .L_10)
.L_10:
        /*0004*/ 	.word	0x0000007c


	//----- nvinfo : EIATTR_KPARAM_INFO
	.align		4
.L_11:
        /*0008*/ 	.byte	0x04, 0x17
        /*000a*/ 	.short	(.L_13 - .L_12)
.L_12:
        /*000c*/ 	.word	0x00000000
        /*0010*/ 	.short	0x0006
        /*0012*/ 	.short	0x0030
        /*0014*/ 	.byte	0x00, 0xf0, 0x11, 0x00


	//----- nvinfo : EIATTR_KPARAM_INFO
	.align		4
.L_13:
        /*0018*/ 	.byte	0x04, 0x17
        /*001a*/ 	.short	(.L_15 - .L_14)
.L_14:
        /*001c*/ 	.word	0x00000000
        /*0020*/ 	.short	0x0005
        /*0022*/ 	.short	0x0028
        /*0024*/ 	.byte	0x00, 0xf4, 0x21, 0x00


	//----- nvinfo : EIATTR_KPARAM_INFO
	.align		4
.L_15:
        /*0028*/ 	.byte	0x04, 0x17
        /*002a*/ 	.short	(.L_17 - .L_16)
.L_16:
        /*002c*/ 	.word	0x00000000
        /*0030*/ 	.short	0x0004
        /*0032*/ 	.short	0x0020
        /*0034*/ 	.byte	0x00, 0xf4, 0x21, 0x00


	//----- nvinfo : EIATTR_KPARAM_INFO
	.align		4
.L_17:
        /*0038*/ 	.byte	0x04, 0x17
        /*003a*/ 	.short	(.L_19 - .L_18)
.L_18:
        /*003c*/ 	.word	0x00000000
        /*0040*/ 	.short	0x0003
        /*0042*/ 	.short	0x0018
        /*0044*/ 	.byte	0x00, 0xf4, 0x21, 0x00


	//----- nvinfo : EIATTR_KPARAM_INFO
	.align		4
.L_19:
        /*0048*/ 	.byte	0x04, 0x17
        /*004a*/ 	.short	(.L_21 - .L_20)
.L_20:
        /*004c*/ 	.word	0x00000000
        /*0050*/ 	.short	0x0002
        /*0052*/ 	.short	0x0010
        /*0054*/ 	.byte	0x00, 0xf4, 0x21, 0x00


	//----- nvinfo : EIATTR_KPARAM_INFO
	.align		4
.L_21:
        /*0058*/ 	.byte	0x04, 0x17
        /*005a*/ 	.short	(.L_23 - .L_22)
.L_22:
        /*005c*/ 	.word	0x00000000
        /*0060*/ 	.short	0x0001
        /*0062*/ 	.short	0x0008
        /*0064*/ 	.byte	0x00, 0xf4, 0x21, 0x00


	//----- nvinfo : EIATTR_KPARAM_INFO
	.align		4
.L_23:
        /*0068*/ 	.byte	0x04, 0x17
        /*006a*/ 	.short	(.L_25 - .L_24)
.L_24:
        /*006c*/ 	.word	0x00000000
        /*0070*/ 	.short	0x0000
        /*0072*/ 	.short	0x0000
        /*0074*/ 	.byte	0x00, 0xf4, 0x21, 0x00


	//----- nvinfo : EIATTR_SPARSE_MMA_MASK
	.align		4
.L_25:
        /*0078*/ 	.byte	0x03, 0x50
        /*007a*/ 	.short	0x0000


	//----- nvinfo : EIATTR_MAXREG_COUNT
	.align		4
        /*007c*/ 	.byte	0x03, 0x1b
        /*007e*/ 	.short	0x00ff


	//----- nvinfo : EIATTR_EXIT_INSTR_OFFSETS
	.align		4
        /*0080*/ 	.byte	0x04, 0x1c
        /*0082*/ 	.short	(.L_27 - .L_26)


	//   ....[0]....
.L_26:
        /*0084*/ 	.word	0x000002d0


	//   ....[1]....
        /*0088*/ 	.word	0x000002f0


	//----- nvinfo : EIATTR_REQNTID
	.align		4
.L_27:
        /*008c*/ 	.byte	0x04, 0x10
        /*008e*/ 	.short	(.L_29 - .L_28)
.L_28:
        /*0090*/ 	.word	0x00000080
        /*0094*/ 	.word	0x00000001
        /*0098*/ 	.word	0x00000001


	//----- nvinfo : EIATTR_CBANK_PARAM_SIZE
	.align		4
.L_29:
        /*009c*/ 	.byte	0x03, 0x19
        /*009e*/ 	.short	0x0034


	//----- nvinfo : EIATTR_PARAM_CBANK
	.align		4
        /*00a0*/ 	.byte	0x04, 0x0a
        /*00a2*/ 	.short	(.L_31 - .L_30)
	.align		4
.L_30:
        /*00a4*/ 	.word	index@(.nv.constant0.triton_poi_fused__native_batch_norm_legit_no_training_38)
        /*00a8*/ 	.short	0x0210
        /*00aa*/ 	.short	0x0034


	//----- nvinfo : EIATTR_SW_WAR
	.align		4
.L_31:
        /*00ac*/ 	.byte	0x04, 0x36
        /*00ae*/ 	.short	(.L_33 - .L_32)
.L_32:
        /*00b0*/ 	.word	0x00000008
.L_33:


//--------------------- .nv.callgraph             --------------------------
	.section	.nv.callgraph,"",@"SHT_CUDA_CALLGRAPH"
	.align	4
	.sectionentsize	8
	.align		4
        /*0000*/ 	.word	0x00000000
	.align		4
        /*0004*/ 	.word	0xffffffff
	.align		4
        /*0008*/ 	.word	0x00000000
	.align		4
        /*000c*/ 	.word	0xfffffffe
	.align		4
        /*0010*/ 	.word	0x00000000
	.align		4
        /*0014*/ 	.word	0xfffffffd
	.align		4
        /*0018*/ 	.word	0x00000000
	.align		4
        /*001c*/ 	.word	0xfffffffc


//--------------------- .nv.constant4             --------------------------
	.section	.nv.constant4,"a",@progbits
	.align	8
	.align		8
.nv.constant4:
        /*0000*/ 	.dword	_$_str
	.align		8
        /*0008*/ 	.dword	_$_str_$_2


//--------------------- .text.triton_poi_fused__native_batch_norm_legit_no_training_38 --------------------------
	.section	.text.triton_poi_fused__native_batch_norm_legit_no_training_38,"ax",@progbits
	.align	128
        .global         triton_poi_fused__native_batch_norm_legit_no_training_38
        .type           triton_poi_fused__native_batch_norm_legit_no_training_38,@function
        .size           triton_poi_fused__native_batch_norm_legit_no_training_38,(.L_x_1 - triton_poi_fused__native_batch_norm_legit_no_training_38)
        .other          triton_poi_fused__native_batch_norm_legit_no_training_38,@"STO_CUDA_ENTRY STV_DEFAULT"
triton_poi_fused__native_batch_norm_legit_no_training_38:
.text.triton_poi_fused__native_batch_norm_legit_no_training_38:
[----:B------:R-:W0:Y:S01]  /*0000*/  LDC R1, c[0x0][0x28] ;  /* 0x00000a00ff017b82 */ /* 0x000e220000000800 */
[----:B------:R-:W1:Y:S07]  /*0010*/  S2R R0, SR_TID.X ;  /* 0x0000000000007919 */ /* 0x000e6e0000002100 */
[----:B------:R-:W2:Y:S01]  /*0020*/  LDC.64 R8, c[0x0][0x220] ;  /* 0x00008800ff087b82 */ /* 0x000ea20000000a00 */
[----:B------:R-:W-:Y:S01]  /*0030*/  HFMA2.MMA R14, -RZ, RZ, 0, 0 ;  /* 0x00000000ff0e7435 */ /* 0x000fe200000001ff */
[----:B------:R-:W-:Y:S01]  /*0040*/  ULDC.64 UR4, c[0x0][0x208] ;  /* 0x0000820000047ab9 */ /* 0x000fe20000000a00 */
[----:B------:R-:W3:Y:S05]  /*0050*/  S2R R3, SR_CTAID.X ;  /* 0x0000000000037919 */ /* 0x000eea0000002500 */
[----:B------:R-:W4:Y:S08]  /*0060*/  LDC.64 R4, c[0x0][0x210] ;  /* 0x00008400ff047b82 */ /* 0x000f300000000a00 */
[----:B------:R-:W5:Y:S08]  /*0070*/  LDC.64 R6, c[0x0][0x218] ;  /* 0x00008600ff067b82 */ /* 0x000f700000000a00 */
[----:B------:R-:W5:Y:S01]  /*0080*/  LDC.64 R10, c[0x0][0x228] ;  /* 0x00008a00ff0a7b82 */ /* 0x000f620000000a00 */
[----:B-1----:R-:W-:-:S07]  /*0090*/  LOP3.LUT R0, R0, 0x7f, RZ, 0xc0, !PT ;  /* 0x0000007f00007812 */ /* 0x002fce00078ec0ff */
[----:B------:R-:W1:Y:S01]  /*00a0*/  LDC.64 R12, c[0x0][0x230] ;  /* 0x00008c00ff0c7b82 */ /* 0x000e620000000a00 */
[----:B---3--:R-:W-:-:S04]  /*00b0*/  LEA R0, R3, R0, 0x7 ;  /* 0x0000000003007211 */ /* 0x008fc800078e38ff */
[C---:B------:R-:W-:Y:S01]  /*00c0*/  ISETP.GE.AND P2, PT, R0.reuse, 0x4200, PT ;  /* 0x000042000000780c */ /* 0x040fe20003f46270 */
[----:B------:R-:W-:-:S05]  /*00d0*/  IMAD.HI R2, R0, 0x3e0f83e1, RZ ;  /* 0x3e0f83e100027827 */ /* 0x000fca00078e02ff */
[----:B------:R-:W-:-:S04]  /*00e0*/  SHF.R.U32.HI R3, RZ, 0x1f, R2 ;  /* 0x0000001fff037819 */ /* 0x000fc80000011602 */
[----:B------:R-:W-:-:S05]  /*00f0*/  LEA.HI.SX32 R3, R2, R3, 0x18 ;  /* 0x0000000302037211 */ /* 0x000fca00078fc2ff */
[----:B------:R-:W-:-:S04]  /*0100*/  IMAD R15, R3, -0x420, R0 ;  /* 0xfffffbe0030f7824 */ /* 0x000fc800078e0200 */
[----:B--2---:R-:W-:-:S05]  /*0110*/  IMAD.WIDE R8, R15, 0x4, R8 ;  /* 0x000000040f087825 */ /* 0x004fca00078e0208 */
[----:B------:R2:W3:Y:S01]  /*0120*/  @!P2 LDG.E.EL R14, desc[UR4][R8.64] ;  /* 0x00000004080ea981 */ /* 0x0004e2000c2e1900 */
[----:B------:R-:W-:Y:S01]  /*0130*/  CS2R R2, SRZ ;  /* 0x0000000000027805 */ /* 0x000fe2000001ff00 */
[----:B----4-:R-:W-:-:S04]  /*0140*/  IMAD.WIDE R4, R0, 0x4, R4 ;  /* 0x0000000400047825 */ /* 0x010fc800078e0204 */
[C---:B-----5:R-:W-:Y:S01]  /*0150*/  IMAD.WIDE R6, R15.reuse, 0x4, R6 ;  /* 0x000000040f067825 */ /* 0x060fe200078e0206 */
[----:B------:R4:W5:Y:S03]  /*0160*/  @!P2 LDG.E R2, desc[UR4][R4.64] ;  /* 0x000000040402a981 */ /* 0x000966000c1e1900 */
[C---:B0-2---:R-:W-:Y:S01]  /*0170*/  IMAD.WIDE R8, R15.reuse, 0x4, R10 ;  /* 0x000000040f087825 */ /* 0x045fe200078e020a */
[----:B------:R0:W5:Y:S03]  /*0180*/  @!P2 LDG.E.EL R3, desc[UR4][R6.64] ;  /* 0x000000040603a981 */ /* 0x000166000c2e1900 */
[----:B-1----:R-:W-:Y:S01]  /*0190*/  IMAD.WIDE R10, R15, 0x4, R12 ;  /* 0x000000040f0a7825 */ /* 0x002fe200078e020c */
[----:B------:R-:W-:Y:S01]  /*01a0*/  CS2R R12, SRZ ;  /* 0x00000000000c7805 */ /* 0x000fe2000001ff00 */
[----:B----4-:R-:W1:Y:S05]  /*01b0*/  LDC.64 R4, c[0x0][0x238] ;  /* 0x00008e00ff047b82 */ /* 0x010e6a0000000a00 */
[----:B------:R-:W2:Y:S04]  /*01c0*/  @!P2 LDG.E.EL R12, desc[UR4][R8.64] ;  /* 0x00000004080ca981 */ /* 0x000ea8000c2e1900 */
[----:B------:R-:W2:Y:S01]  /*01d0*/  @!P2 LDG.E.EL R13, desc[UR4][R10.64] ;  /* 0x000000040a0da981 */ /* 0x000ea2000c2e1900 */
[----:B0-----:R-:W-:Y:S01]  /*01e0*/  MOV R6, 0x3e800000 ;  /* 0x3e80000000067802 */ /* 0x001fe20000000f00 */
[----:B---3--:R-:W-:-:S04]  /*01f0*/  FADD R14, R14, 9.9999997473787516356e-06 ;  /* 0x3727c5ac0e0e7421 */ /* 0x008fc80000000000 */
[----:B------:R-:W0:Y:S01]  /*0200*/  MUFU.SQRT R15, R14 ;  /* 0x0000000e000f7308 */ /* 0x000e220000002000 */
[----:B-----5:R-:W-:Y:S01]  /*0210*/  FADD R2, -R3, R2 ;  /* 0x0000000203027221 */ /* 0x020fe20000000100 */
[C---:B0-----:R-:W-:Y:S02]  /*0220*/  FSETP.GT.AND P0, PT, R15.reuse, 8.50705917302346158658e+37, PT ;  /* 0x7e8000000f00780b */ /* 0x041fe40003f04000 */
[----:B------:R-:W-:Y:S02]  /*0230*/  FSETP.GEU.AND P1, PT, R15, 1.175494350822287508e-38, PT ;  /* 0x008000000f00780b */ /* 0x000fe40003f2e000 */
[----:B------:R-:W-:-:S09]  /*0240*/  FSEL R6, R6, 1, P0 ;  /* 0x3f80000006067808 */ /* 0x000fd20000000000 */
[----:B------:R-:W-:Y:S02]  /*0250*/  @P0 FMUL R15, R15, 0.25 ;  /* 0x3e8000000f0f0820 */ /* 0x000fe40000400000 */
[----:B------:R-:W-:Y:S02]  /*0260*/  @!P1 FMUL R6, R6, 16777216 ;  /* 0x4b80000006069820 */ /* 0x000fe40000400000 */
[----:B------:R-:W-:-:S06]  /*0270*/  @!P1 FMUL R15, R15, 16777216 ;  /* 0x4b8000000f0f9820 */ /* 0x000fcc0000400000 */
[----:B------:R-:W0:Y:S02]  /*0280*/  MUFU.RCP R15, R15 ;  /* 0x0000000f000f7308 */ /* 0x000e240000001000 */
[----:B0-----:R-:W-:-:S04]  /*0290*/  FMUL R3, R15, R6 ;  /* 0x000000060f037220 */ /* 0x001fc80000400000 */
[----:B------:R-:W-:Y:S01]  /*02a0*/  FMUL R6, R2, R3 ;  /* 0x0000000302067220 */ /* 0x000fe20000400000 */
[----:B-1----:R-:W-:-:S04]  /*02b0*/  IMAD.WIDE R2, R0, 0x4, R4 ;  /* 0x0000000400027825 */ /* 0x002fc800078e0204 */
[----:B--2---:R-:W-:Y:S01]  /*02c0*/  FFMA R13, R6, R12, R13 ;  /* 0x0000000c060d7223 */ /* 0x004fe2000000000d */
[----:B------:R-:W-:Y:S06]  /*02d0*/  @P2 EXIT ;  /* 0x000000000000294d */ /* 0x000fec0003800000 */
[----:B------:R-:W-:Y:S01]  /*02e0*/  STG.E desc[UR4][R2.64], R13 ;  /* 0x0000000d02007986 */ /* 0x000fe2000c101904 */
[----:B------:R-:W-:Y:S05]  /*02f0*/  EXIT ;  /* 0x000000000000794d */ /* 0x000fea0003800000 */
.L_x_0:
[----:B------:R-:W-:-:S00]  /*0300*/  BRA `(.L_x_0) ;  /* 0xfffffffc00fc7947 */ /* 0x000fc0000383ffff */
[----:B------:R-:W-:-:S00]  /*0310*/  NOP ;  /* 0x0000000000007918 */ /* 0x000fc00000000000 */
        /* <DEDUP_REMOVED lines=14> */
.L_x_1:


//--------------------- .nv.global.init           --------------------------
	.section	.nv.global.init,"aw",@progbits
.nv.global.init:
	.type		_$_str,@object
	.size		_$_str,(_$_str_$_2 - _$_str)
_$_str:
        /*0000*/ 	.byte	0x5f, 0x5f, 0x43, 0x55, 0x44, 0x41, 0x5f, 0x46, 0x54, 0x5a, 0x00
	.type		_$_str_$_2,@object
	.size		_$_str_$_2,(.L_1 - _$_str_$_2)
_$_str_$_2:
        /*000b*/ 	.byte	0x5f, 0x5f, 0x43, 0x55, 0x44, 0x41, 0x5f, 0x50, 0x52, 0x45, 0x43, 0x5f, 0x53, 0x51, 0x52, 0x54
        /*001b*/ 	.byte	0x00
.L_1:


//--------------------- .nv.constant0.triton_poi_fused__native_batch_norm_legit_no_training_38 --------------------------
	.section	.nv.constant0.triton_poi_fused__native_batch_norm_legit_no_training_38,"a",@progbits
	.sectionflags	@""
	.align	4
.nv.constant0.triton_poi_fused__native_batch_norm_legit_no_training_38:
	.zero		580
